//
// Generated by NVIDIA NVVM Compiler
//
// Compiler Build ID: CL-36424714
// Cuda compilation tools, release 13.0, V13.0.88
// Based on NVVM 20.0.0
//

.version 9.0
.target sm_100
.address_size 64

	// .globl	_Z19histogram_globalmemPiS_

.visible .entry _Z19histogram_globalmemPiS_(
	.param .u64 .ptr .align 1 _Z19histogram_globalmemPiS__param_0,
	.param .u64 .ptr .align 1 _Z19histogram_globalmemPiS__param_1
)
{
	.reg .pred 	%p<7>;
	.reg .b32 	%r<40>;
	.reg .b64 	%rd<17>;

	ld.param.u64 	%rd3, [_Z19histogram_globalmemPiS__param_0];
	ld.param.u64 	%rd4, [_Z19histogram_globalmemPiS__param_1];
	cvta.to.global.u64 	%rd1, %rd4;
	mov.u32 	%r13, %ntid.x;
	mov.u32 	%r14, %ctaid.x;
	mov.u32 	%r15, %tid.x;
	mad.lo.s32 	%r38, %r13, %r14, %r15;
	mov.u32 	%r16, %nctaid.x;
	mul.lo.s32 	%r2, %r13, %r16;
	setp.gt.s32 	%p1, %r38, 99999;
	@%p1 bra 	$L__BB0_7;
	cvta.to.global.u64 	%rd5, %rd3;
	mul.wide.s32 	%rd6, %r38, 4;
	add.s64 	%rd2, %rd5, %rd6;
	add.s32 	%r17, %r38, %r2;
	max.s32 	%r18, %r17, 100000;
	setp.lt.s32 	%p2, %r17, 100000;
	selp.u32 	%r19, 1, 0, %p2;
	add.s32 	%r20, %r17, %r19;
	sub.s32 	%r21, %r18, %r20;
	div.u32 	%r22, %r21, %r2;
	add.s32 	%r3, %r22, %r19;
	and.b32  	%r23, %r3, 3;
	setp.eq.s32 	%p3, %r23, 3;
	@%p3 bra 	$L__BB0_4;
	add.s32 	%r24, %r3, 1;
	and.b32  	%r25, %r24, 3;
	neg.s32 	%r36, %r25;
$L__BB0_3:
	.pragma "nounroll";
	ld.global.u32 	%r26, [%rd2];
	mul.wide.s32 	%rd7, %r26, 4;
	add.s64 	%rd8, %rd1, %rd7;
	atom.global.add.u32 	%r27, [%rd8], 1;
	add.s32 	%r38, %r38, %r2;
	add.s32 	%r36, %r36, 1;
	setp.ne.s32 	%p4, %r36, 0;
	@%p4 bra 	$L__BB0_3;
$L__BB0_4:
	setp.lt.u32 	%p5, %r3, 3;
	@%p5 bra 	$L__BB0_7;
	shl.b32 	%r10, %r2, 2;
$L__BB0_6:
	ld.global.u32 	%r28, [%rd2];
	mul.wide.s32 	%rd9, %r28, 4;
	add.s64 	%rd10, %rd1, %rd9;
	atom.global.add.u32 	%r29, [%rd10], 1;
	ld.global.u32 	%r30, [%rd2];
	mul.wide.s32 	%rd11, %r30, 4;
	add.s64 	%rd12, %rd1, %rd11;
	atom.global.add.u32 	%r31, [%rd12], 1;
	ld.global.u32 	%r32, [%rd2];
	mul.wide.s32 	%rd13, %r32, 4;
	add.s64 	%rd14, %rd1, %rd13;
	atom.global.add.u32 	%r33, [%rd14], 1;
	ld.global.u32 	%r34, [%rd2];
	mul.wide.s32 	%rd15, %r34, 4;
	add.s64 	%rd16, %rd1, %rd15;
	atom.global.add.u32 	%r35, [%rd16], 1;
	add.s32 	%r38, %r10, %r38;
	setp.lt.s32 	%p6, %r38, 100000;
	@%p6 bra 	$L__BB0_6;
$L__BB0_7:
	ret;

}


// ===== COMPILED SASS (sm_100) =====

	.target	sm_100

	.elftype	@"ET_EXEC"


//--------------------- .note.nv.tkinfo           --------------------------
	.section	.note.nv.tkinfo,"",@"SHT_NOTE"
	.sectionflags	@"SHF_NOTE_NV_TKINFO"
	.tkinfo
        /*0018*/ 	.word	0x00000002
        /*0030*/ 	.string	""
        /*0030*/ 	.string	"ptxas"
        /*0030*/ 	.string	"Cuda compilation tools, release 13.0, V13.0.88"
        /*0030*/ 	.string	"Build cuda_13.0.r13.0/compiler.36424714_0"
        /*0030*/ 	.string	"-arch sm_100 -m 64 "



//--------------------- .note.nv.cuinfo           --------------------------
	.section	.note.nv.cuinfo,"",@"SHT_NOTE"
	.sectionflags	@"SHF_NOTE_NV_CUINFO"
        /*0018*/ 	.short	0x0002
        /*001a*/ 	.short	0x0064
        /*001c*/ 	.short	0x0082
	.zero		2


//--------------------- .nv.info                  --------------------------
	.section	.nv.info,"",@"SHT_CUDA_INFO"
	.align	4


	//----- nvinfo : EIATTR_REGCOUNT
	.align		4
        /*0000*/ 	.byte	0x04, 0x2f
        /*0002*/ 	.short	(.L_1 - .L_0)
	.align		4
.L_0:
        /*0004*/ 	.word	index@(_Z19histogram_globalmemPiS_)
        /*0008*/ 	.word	0x00000014


	//----- nvinfo : EIATTR_FRAME_SIZE
	.align		4
.L_1:
        /*000c*/ 	.byte	0x04, 0x11
        /*000e*/ 	.short	(.L_3 - .L_2)
	.align		4
.L_2:
        /*0010*/ 	.word	index@(_Z19histogram_globalmemPiS_)
        /*0014*/ 	.word	0x00000000


	//----- nvinfo : EIATTR_MIN_STACK_SIZE
	.align		4
.L_3:
        /*0018*/ 	.byte	0x04, 0x12
        /*001a*/ 	.short	(.L_5 - .L_4)
	.align		4
.L_4:
        /*001c*/ 	.word	index@(_Z19histogram_globalmemPiS_)
        /*0020*/ 	.word	0x00000000
.L_5:


//--------------------- .nv.compat                --------------------------
	.section	.nv.compat,"",@"SHT_CUDA_COMPAT_INFO"
	.align	4
        /*0000*/ 	.byte	0x02, 0x09, 0x00, 0x00, 0x02, 0x02, 0x01, 0x00, 0x02, 0x05, 0x05, 0x00, 0x03, 0x07, 0x01, 0x01
        /*0010*/ 	.byte	0x02, 0x03, 0x00, 0x00, 0x02, 0x06, 0x01, 0x00, 0x04, 0x0b, 0x08, 0x00, 0x09, 0x00, 0x00, 0x00
        /*0020*/ 	.byte	0x00, 0x00, 0x00, 0x00


//--------------------- .nv.info._Z19histogram_globalmemPiS_ --------------------------
	.section	.nv.info._Z19histogram_globalmemPiS_,"",@"SHT_CUDA_INFO"
	.sectionflags	@""
	.align	4


	//----- nvinfo : EIATTR_CUDA_API_VERSION
	.align		4
        /*0000*/ 	.byte	0x04, 0x37
        /*0002*/ 	.short	(.L_7 - .L_6)
.L_6:
        /*0004*/ 	.word	0x00000082


	//----- nvinfo : EIATTR_KPARAM_INFO
	.align		4
.L_7:
        /*0008*/ 	.byte	0x04, 0x17
        /*000a*/ 	.short	(.L_9 - .L_8)
.L_8:
        /*000c*/ 	.word	0x00000000
        /*0010*/ 	.short	0x0001
        /*0012*/ 	.short	0x0008
        /*0014*/ 	.byte	0x00, 0xf5, 0x21, 0x00


	//----- nvinfo : EIATTR_KPARAM_INFO
	.align		4
.L_9:
        /*0018*/ 	.byte	0x04, 0x17
        /*001a*/ 	.short	(.L_11 - .L_10)
.L_10:
        /*001c*/ 	.word	0x00000000
        /*0020*/ 	.short	0x0000
        /*0022*/ 	.short	0x0000
        /*0024*/ 	.byte	0x00, 0xf5, 0x21, 0x00


	//----- nvinfo : EIATTR_SPARSE_MMA_MASK
	.align		4
.L_11:
        /*0028*/ 	.byte	0x03, 0x50
        /*002a*/ 	.short	0x0000


	//----- nvinfo : EIATTR_MAXREG_COUNT
	.align		4
        /*002c*/ 	.byte	0x03, 0x1b
        /*002e*/ 	.short	0x00ff


	//----- nvinfo : EIATTR_MERCURY_ISA_VERSION
	.align		4
        /*0030*/ 	.byte	0x03, 0x5f
        /*0032*/ 	.short	0x0101


	//----- nvinfo : EIATTR_VRC_CTA_INIT_COUNT
	.align		4
        /*0034*/ 	.byte	0x02, 0x4a
	.zero		1
	.zero		1


	//----- nvinfo : EIATTR_EXIT_INSTR_OFFSETS
	.align		4
        /*0038*/ 	.byte	0x04, 0x1c
        /*003a*/ 	.short	(.L_13 - .L_12)


	//   ....[0]....
.L_12:
        /*003c*/ 	.word	0x00000080


	//   ....[1]....
        /*0040*/ 	.word	0x00000360


	//   ....[2]....
        /*0044*/ 	.word	0x00000480


	//----- nvinfo : EIATTR_CRS_STACK_SIZE
	.align		4
.L_13:
        /*0048*/ 	.byte	0x04, 0x1e
        /*004a*/ 	.short	(.L_15 - .L_14)
.L_14:
        /*004c*/ 	.word	0x00000000


	//----- nvinfo : EIATTR_CBANK_PARAM_SIZE
	.align		4
.L_15:
        /*0050*/ 	.byte	0x03, 0x19
        /*0052*/ 	.short	0x0010


	//----- nvinfo : EIATTR_PARAM_CBANK
	.align		4
        /*0054*/ 	.byte	0x04, 0x0a
        /*0056*/ 	.short	(.L_17 - .L_16)
	.align		4
.L_16:
        /*0058*/ 	.word	index@(.nv.constant0._Z19histogram_globalmemPiS_)
        /*005c*/ 	.short	0x0380
        /*005e*/ 	.short	0x0010


	//----- nvinfo : EIATTR_SW_WAR
	.align		4
.L_17:
        /*0060*/ 	.byte	0x04, 0x36
        /*0062*/ 	.short	(.L_19 - .L_18)
.L_18:
        /*0064*/ 	.word	0x00000008
.L_19:


//--------------------- .nv.callgraph             --------------------------
	.section	.nv.callgraph,"",@"SHT_CUDA_CALLGRAPH"
	.align	4
	.sectionentsize	8
	.align		4
        /*0000*/ 	.word	0x00000000
	.align		4
        /*0004*/ 	.word	0xffffffff
	.align		4
        /*0008*/ 	.word	0x00000000
	.align		4
        /*000c*/ 	.word	0xfffffffe
	.align		4
        /*0010*/ 	.word	0x00000000
	.align		4
        /*0014*/ 	.word	0xfffffffd
	.align		4
        /*0018*/ 	.word	0x00000000
	.align		4
        /*001c*/ 	.word	0xfffffffc


//--------------------- .text._Z19histogram_globalmemPiS_ --------------------------
	.section	.text._Z19histogram_globalmemPiS_,"ax",@progbits
	.align	128
        .global         _Z19histogram_globalmemPiS_
        .type           _Z19histogram_globalmemPiS_,@function
        .size           _Z19histogram_globalmemPiS_,(.L_x_5 - _Z19histogram_globalmemPiS_)
        .other          _Z19histogram_globalmemPiS_,@"STO_CUDA_ENTRY STV_DEFAULT"
_Z19histogram_globalmemPiS_:
.text._Z19histogram_globalmemPiS_:
[----:B------:R-:W-:Y:S01]  /*0000*/  LDC R1, c[0x0][0x37c] ;  /* 0x0000df00ff017b82 */ /* 0x000fe20000000800 */
[----:B------:R-:W0:Y:S01]  /*0010*/  S2R R3, SR_CTAID.X ;  /* 0x0000000000037919 */ /* 0x000e220000002500 */
[----:B------:R-:W0:Y:S06]  /*0020*/  LDCU UR4, c[0x0][0x360] ;  /* 0x00006c00ff0477ac */ /* 0x000e2c0008000800 */
[----:B------:R-:W1:Y:S01]  /*0030*/  LDC R2, c[0x0][0x370] ;  /* 0x0000dc00ff027b82 */ /* 0x000e620000000800 */
[----:B------:R-:W0:Y:S02]  /*0040*/  S2R R0, SR_TID.X ;  /* 0x0000000000007919 */ /* 0x000e240000002100 */
[----:B0-----:R-:W-:-:S02]  /*0050*/  IMAD R3, R3, UR4, R0 ;  /* 0x0000000403037c24 */ /* 0x001fc4000f8e0200 */
[----:B-1----:R-:W-:-:S03]  /*0060*/  IMAD R0, R2, UR4, RZ ;  /* 0x0000000402007c24 */ /* 0x002fc6000f8e02ff */
[----:B------:R-:W-:-:S13]  /*0070*/  ISETP.GT.AND P0, PT, R3, 0x1869f, PT ;  /* 0x0001869f0300780c */ /* 0x000fda0003f04270 */
[----:B------:R-:W-:Y:S05]  /*0080*/  @P0 EXIT ;  /* 0x000000000000094d */ /* 0x000fea0003800000 */
[----:B------:R-:W0:Y:S01]  /*0090*/  I2F.U32.RP R8, R0 ;  /* 0x0000000000087306 */ /* 0x000e220000209000 */
[C---:B------:R-:W-:Y:S01]  /*00a0*/  IADD3 R2, PT, PT, R0.reuse, R3, RZ ;  /* 0x0000000300027210 */ /* 0x040fe20007ffe0ff */
[----:B------:R-:W-:Y:S01]  /*00b0*/  IMAD.MOV R9, RZ, RZ, -R0 ;  /* 0x000000ffff097224 */ /* 0x000fe200078e0a00 */
[----:B------:R-:W-:Y:S01]  /*00c0*/  ISETP.NE.U32.AND P2, PT, R0, RZ, PT ;  /* 0x000000ff0000720c */ /* 0x000fe20003f45070 */
[----:B------:R-:W1:Y:S01]  /*00d0*/  LDCU.64 UR4, c[0x0][0x358] ;  /* 0x00006b00ff0477ac */ /* 0x000e620008000a00 */
[C---:B------:R-:W-:Y:S01]  /*00e0*/  ISETP.GE.AND P0, PT, R2.reuse, 0x186a0, PT ;  /* 0x000186a00200780c */ /* 0x040fe20003f06270 */
[----:B------:R-:W-:Y:S01]  /*00f0*/  BSSY.RECONVERGENT B0, `(.L_x_0) ;  /* 0x0000026000007945 */ /* 0x000fe20003800200 */
[----:B------:R-:W-:Y:S02]  /*0100*/  VIMNMX R7, PT, PT, R2, 0x186a0, !PT ;  /* 0x000186a002077848 */ /* 0x000fe40007fe0100 */
[----:B------:R-:W-:-:S04]  /*0110*/  SEL R6, RZ, 0x1, P0 ;  /* 0x00000001ff067807 */ /* 0x000fc80000000000 */
[----:B------:R-:W-:Y:S01]  /*0120*/  IADD3 R7, PT, PT, R7, -R2, -R6 ;  /* 0x8000000207077210 */ /* 0x000fe20007ffe806 */
[----:B0-----:R-:W0:Y:S02]  /*0130*/  MUFU.RCP R8, R8 ;  /* 0x0000000800087308 */ /* 0x001e240000001000 */
[----:B0-----:R-:W-:-:S06]  /*0140*/  VIADD R4, R8, 0xffffffe ;  /* 0x0ffffffe08047836 */ /* 0x001fcc0000000000 */
[----:B------:R0:W2:Y:S02]  /*0150*/  F2I.FTZ.U32.TRUNC.NTZ R5, R4 ;  /* 0x0000000400057305 */ /* 0x0000a4000021f000 */
[----:B0-----:R-:W-:Y:S02]  /*0160*/  IMAD.MOV.U32 R4, RZ, RZ, RZ ;  /* 0x000000ffff047224 */ /* 0x001fe400078e00ff */
[----:B--2---:R-:W-:-:S04]  /*0170*/  IMAD R9, R9, R5, RZ ;  /* 0x0000000509097224 */ /* 0x004fc800078e02ff */
[----:B------:R-:W-:Y:S02]  /*0180*/  IMAD.HI.U32 R8, R5, R9, R4 ;  /* 0x0000000905087227 */ /* 0x000fe400078e0004 */
[----:B------:R-:W0:Y:S04]  /*0190*/  LDC.64 R4, c[0x0][0x380] ;  /* 0x0000e000ff047b82 */ /* 0x000e280000000a00 */
[----:B------:R-:W-:-:S05]  /*01a0*/  IMAD.HI.U32 R9, R8, R7, RZ ;  /* 0x0000000708097227 */ /* 0x000fca00078e00ff */
[----:B------:R-:W-:-:S05]  /*01b0*/  IADD3 R2, PT, PT, -R9, RZ, RZ ;  /* 0x000000ff09027210 */ /* 0x000fca0007ffe1ff */
[----:B------:R-:W-:-:S05]  /*01c0*/  IMAD R7, R0, R2, R7 ;  /* 0x0000000200077224 */ /* 0x000fca00078e0207 */
[----:B------:R-:W-:Y:S01]  /*01d0*/  ISETP.GE.U32.AND P0, PT, R7, R0, PT ;  /* 0x000000000700720c */ /* 0x000fe20003f06070 */
[----:B0-----:R-:W-:-:S12]  /*01e0*/  IMAD.WIDE R4, R3, 0x4, R4 ;  /* 0x0000000403047825 */ /* 0x001fd800078e0204 */
[----:B------:R-:W-:Y:S01]  /*01f0*/  @P0 IMAD.IADD R7, R7, 0x1, -R0 ;  /* 0x0000000107070824 */ /* 0x000fe200078e0a00 */
[----:B------:R-:W-:-:S04]  /*0200*/  @P0 IADD3 R9, PT, PT, R9, 0x1, RZ ;  /* 0x0000000109090810 */ /* 0x000fc80007ffe0ff */
[----:B------:R-:W-:-:S13]  /*0210*/  ISETP.GE.U32.AND P1, PT, R7, R0, PT ;  /* 0x000000000700720c */ /* 0x000fda0003f26070 */
[----:B------:R-:W-:Y:S01]  /*0220*/  @P1 VIADD R9, R9, 0x1 ;  /* 0x0000000109091836 */ /* 0x000fe20000000000 */
[----:B------:R-:W-:-:S04]  /*0230*/  @!P2 LOP3.LUT R9, RZ, R0, RZ, 0x33, !PT ;  /* 0x00000000ff09a212 */ /* 0x000fc800078e33ff */
[----:B------:R-:W-:-:S04]  /*0240*/  IADD3 R2, PT, PT, R6, R9, RZ ;  /* 0x0000000906027210 */ /* 0x000fc80007ffe0ff */
[C---:B------:R-:W-:Y:S02]  /*0250*/  LOP3.LUT R6, R2.reuse, 0x3, RZ, 0xc0, !PT ;  /* 0x0000000302067812 */ /* 0x040fe400078ec0ff */
[----:B------:R-:W-:Y:S02]  /*0260*/  ISETP.GE.U32.AND P1, PT, R2, 0x3, PT ;  /* 0x000000030200780c */ /* 0x000fe40003f26070 */
[----:B------:R-:W-:-:S13]  /*0270*/  ISETP.NE.AND P0, PT, R6, 0x3, PT ;  /* 0x000000030600780c */ /* 0x000fda0003f05270 */
[----:B-1----:R-:W-:Y:S05]  /*0280*/  @!P0 BRA `(.L_x_1) ;  /* 0x0000000000308947 */ /* 0x002fea0003800000 */
[----:B------:R-:W0:Y:S01]  /*0290*/  LDC.64 R8, c[0x0][0x388] ;  /* 0x0000e200ff087b82 */ /* 0x000e220000000a00 */
[----:B------:R-:W-:-:S05]  /*02a0*/  VIADD R2, R2, 0x1 ;  /* 0x0000000102027836 */ /* 0x000fca0000000000 */
[----:B------:R-:W-:-:S04]  /*02b0*/  LOP3.LUT R2, R2, 0x3, RZ, 0xc0, !PT ;  /* 0x0000000302027812 */ /* 0x000fc800078ec0ff */
[----:B------:R-:W-:-:S07]  /*02c0*/  IADD3 R2, PT, PT, -R2, RZ, RZ ;  /* 0x000000ff02027210 */ /* 0x000fce0007ffe1ff */
.L_x_2:
[----:B-1----:R-:W0:Y:S01]  /*02d0*/  LDG.E R7, desc[UR4][R4.64] ;  /* 0x0000000404077981 */ /* 0x002e22000c1e1900 */
[----:B------:R-:W-:Y:S01]  /*02e0*/  IADD3 R2, PT, PT, R2, 0x1, RZ ;  /* 0x0000000102027810 */ /* 0x000fe20007ffe0ff */
[----:B------:R-:W-:-:S03]  /*02f0*/  IMAD.MOV.U32 R11, RZ, RZ, 0x1 ;  /* 0x00000001ff0b7424 */ /* 0x000fc600078e00ff */
[----:B------:R-:W-:Y:S01]  /*0300*/  ISETP.NE.AND P0, PT, R2, RZ, PT ;  /* 0x000000ff0200720c */ /* 0x000fe20003f05270 */
[----:B------:R-:W-:Y:S02]  /*0310*/  IMAD.IADD R3, R0, 0x1, R3 ;  /* 0x0000000100037824 */ /* 0x000fe400078e0203 */
[----:B0-----:R-:W-:-:S05]  /*0320*/  IMAD.WIDE R6, R7, 0x4, R8 ;  /* 0x0000000407067825 */ /* 0x001fca00078e0208 */
[----:B------:R1:W-:Y:S05]  /*0330*/  REDG.E.ADD.STRONG.GPU desc[UR4][R6.64], R11 ;  /* 0x0000000b0600798e */ /* 0x0003ea000c12e104 */
[----:B------:R-:W-:Y:S05]  /*0340*/  @P0 BRA `(.L_x_2) ;  /* 0xfffffffc00e00947 */ /* 0x000fea000383ffff */
.L_x_1:
[----:B------:R-:W-:Y:S05]  /*0350*/  BSYNC.RECONVERGENT B0 ;  /* 0x0000000000007941 */ /* 0x000fea0003800200 */
.L_x_0:
[----:B------:R-:W-:Y:S05]  /*0360*/  @!P1 EXIT ;  /* 0x000000000000994d */ /* 0x000fea0003800000 */
.L_x_3:
[----:B01----:R-:W2:Y:S01]  /*0370*/  LDG.E R7, desc[UR4][R4.64] ;  /* 0x0000000404077981 */ /* 0x003ea2000c1e1900 */
[----:B------:R-:W2:Y:S01]  /*0380*/  LDC.64 R12, c[0x0][0x388] ;  /* 0x0000e200ff0c7b82 */ /* 0x000ea20000000a00 */
[----:B------:R-:W-:Y:S02]  /*0390*/  HFMA2 R17, -RZ, RZ, 0, 5.9604644775390625e-08 ;  /* 0x00000001ff117431 */ /* 0x000fe400000001ff */
[----:B--2---:R-:W-:-:S05]  /*03a0*/  IMAD.WIDE R6, R7, 0x4, R12 ;  /* 0x0000000407067825 */ /* 0x004fca00078e020c */
[----:B------:R0:W-:Y:S04]  /*03b0*/  REDG.E.ADD.STRONG.GPU desc[UR4][R6.64], R17 ;  /* 0x000000110600798e */ /* 0x0001e8000c12e104 */
[----:B------:R-:W2:Y:S02]  /*03c0*/  LDG.E R9, desc[UR4][R4.64] ;  /* 0x0000000404097981 */ /* 0x000ea4000c1e1900 */
[----:B--2---:R-:W-:-:S05]  /*03d0*/  IMAD.WIDE R8, R9, 0x4, R12 ;  /* 0x0000000409087825 */ /* 0x004fca00078e020c */
[----:B------:R0:W-:Y:S04]  /*03e0*/  REDG.E.ADD.STRONG.GPU desc[UR4][R8.64], R17 ;  /* 0x000000110800798e */ /* 0x0001e8000c12e104 */
[----:B------:R-:W2:Y:S01]  /*03f0*/  LDG.E R11, desc[UR4][R4.64] ;  /* 0x00000004040b7981 */ /* 0x000ea2000c1e1900 */
[----:B------:R-:W-:Y:S02]  /*0400*/  IMAD R3, R0, 0x4, R3 ;  /* 0x0000000400037824 */ /* 0x000fe400078e0203 */
[----:B--2---:R-:W-:-:S05]  /*0410*/  IMAD.WIDE R10, R11, 0x4, R12 ;  /* 0x000000040b0a7825 */ /* 0x004fca00078e020c */
[----:B------:R0:W-:Y:S04]  /*0420*/  REDG.E.ADD.STRONG.GPU desc[UR4][R10.64], R17 ;  /* 0x000000110a00798e */ /* 0x0001e8000c12e104 */
[----:B------:R-:W2:Y:S01]  /*0430*/  LDG.E R15, desc[UR4][R4.64] ;  /* 0x00000004040f7981 */ /* 0x000ea2000c1e1900 */
[----:B------:R-:W-:Y:S01]  /*0440*/  ISETP.GE.AND P0, PT, R3, 0x186a0, PT ;  /* 0x000186a00300780c */ /* 0x000fe20003f06270 */
[----:B--2---:R-:W-:-:S05]  /*0450*/  IMAD.WIDE R12, R15, 0x4, R12 ;  /* 0x000000040f0c7825 */ /* 0x004fca00078e020c */
[----:B------:R0:W-:Y:S07]  /*0460*/  REDG.E.ADD.STRONG.GPU desc[UR4][R12.64], R17 ;  /* 0x000000110c00798e */ /* 0x0001ee000c12e104 */
[----:B------:R-:W-:Y:S05]  /*0470*/  @!P0 BRA `(.L_x_3) ;  /* 0xfffffffc00bc8947 */ /* 0x000fea000383ffff */
[----:B------:R-:W-:Y:S05]  /*0480*/  EXIT ;  /* 0x000000000000794d */ /* 0x000fea0003800000 */
.L_x_4:
[----:B------:R-:W-:-:S00]  /*0490*/  BRA `(.L_x_4) ;  /* 0xfffffffc00fc7947 */ /* 0x000fc0000383ffff */
[----:B------:R-:W-:-:S00]  /*04a0*/  NOP ;  /* 0x0000000000007918 */ /* 0x000fc00000000000 */
        /* <DEDUP_REMOVED lines=13> */
.L_x_5:


//--------------------- .nv.shared.reserved.0     --------------------------
	.section	.nv.shared.reserved.0,"aw",@nobits
	.weak		__nv_reservedSMEM_offset_0_alias
	.size		__nv_reservedSMEM_offset_0_alias, 0, 64
	.other		__nv_reservedSMEM_offset_0_alias,@"STO_CUDA_RESERVED_SHARED STV_DEFAULT"
__nv_reservedSMEM_offset_0_alias:
	.zero		0
	.zero		64


//--------------------- .nv.constant0._Z19histogram_globalmemPiS_ --------------------------
	.section	.nv.constant0._Z19histogram_globalmemPiS_,"a",@progbits
	.sectionflags	@""
	.align	4
.nv.constant0._Z19histogram_globalmemPiS_:
	.zero		912


//--------------------- SYMBOLS --------------------------

	.type		.nv.reservedSmem.offset0,@object
	.size		.nv.reservedSmem.offset0,0x4
